//
// Generated by NVIDIA NVVM Compiler
//
// Compiler Build ID: CL-36424714
// Cuda compilation tools, release 13.0, V13.0.88
// Based on NVVM 20.0.0
//

.version 9.0
.target sm_100
.address_size 64

	// .globl	_Z12evaluate_gpuiiPK4NodePii

.visible .entry _Z12evaluate_gpuiiPK4NodePii(
	.param .u32 _Z12evaluate_gpuiiPK4NodePii_param_0,
	.param .u32 _Z12evaluate_gpuiiPK4NodePii_param_1,
	.param .u64 .ptr .align 1 _Z12evaluate_gpuiiPK4NodePii_param_2,
	.param .u64 .ptr .align 1 _Z12evaluate_gpuiiPK4NodePii_param_3,
	.param .u32 _Z12evaluate_gpuiiPK4NodePii_param_4
)
{
	.local .align 4 .b8 	__local_depot0[64];
	.reg .b64 	%SP;
	.reg .b64 	%SPL;
	.reg .pred 	%p<58>;
	.reg .b32 	%r<206>;
	.reg .b64 	%rd<21>;

	mov.u64 	%SPL, __local_depot0;
	ld.param.u32 	%r35, [_Z12evaluate_gpuiiPK4NodePii_param_0];
	ld.param.u32 	%r36, [_Z12evaluate_gpuiiPK4NodePii_param_1];
	ld.param.u64 	%rd4, [_Z12evaluate_gpuiiPK4NodePii_param_2];
	ld.param.u64 	%rd5, [_Z12evaluate_gpuiiPK4NodePii_param_3];
	ld.param.u32 	%r37, [_Z12evaluate_gpuiiPK4NodePii_param_4];
	mov.u32 	%r38, %ctaid.x;
	mov.u32 	%r39, %ntid.x;
	mov.u32 	%r40, %tid.x;
	mad.lo.s32 	%r1, %r38, %r39, %r40;
	setp.ge.s32 	%p1, %r1, %r37;
	@%p1 bra 	$L__BB0_17;
	add.u64 	%rd1, %SPL, 0;
	cvta.to.global.u64 	%rd7, %rd5;
	cvta.to.global.u64 	%rd8, %rd4;
	div.s32 	%r41, %r1, %r35;
	mul.lo.s32 	%r42, %r41, %r35;
	sub.s32 	%r2, %r1, %r42;
	mul.wide.s32 	%rd9, %r41, 64;
	add.s64 	%rd10, %rd8, %rd9;
	ld.global.u32 	%r3, [%rd10];
	ld.global.u32 	%r43, [%rd10+4];
	ld.global.u32 	%r44, [%rd10+8];
	ld.global.u32 	%r45, [%rd10+12];
	ld.global.u32 	%r46, [%rd10+16];
	ld.global.u32 	%r47, [%rd10+20];
	ld.global.u32 	%r48, [%rd10+24];
	ld.global.u32 	%r49, [%rd10+28];
	ld.global.u32 	%r50, [%rd10+32];
	ld.global.u32 	%r51, [%rd10+36];
	ld.global.u32 	%r52, [%rd10+40];
	ld.global.u32 	%r53, [%rd10+44];
	ld.global.u32 	%r54, [%rd10+48];
	ld.global.u32 	%r55, [%rd10+52];
	ld.global.u32 	%r56, [%rd10+56];
	ld.global.u32 	%r57, [%rd10+60];
	st.local.u32 	[%rd1], %r3;
	st.local.u32 	[%rd1+4], %r43;
	st.local.u32 	[%rd1+8], %r44;
	st.local.u32 	[%rd1+12], %r45;
	st.local.u32 	[%rd1+16], %r46;
	st.local.u32 	[%rd1+20], %r47;
	st.local.u32 	[%rd1+24], %r48;
	st.local.u32 	[%rd1+28], %r49;
	st.local.u32 	[%rd1+32], %r50;
	st.local.u32 	[%rd1+36], %r51;
	st.local.u32 	[%rd1+40], %r52;
	st.local.u32 	[%rd1+44], %r53;
	st.local.u32 	[%rd1+48], %r54;
	st.local.u32 	[%rd1+52], %r55;
	st.local.u32 	[%rd1+56], %r56;
	st.local.u32 	[%rd1+60], %r57;
	mul.wide.s32 	%rd11, %r1, 4;
	add.s64 	%rd2, %rd7, %rd11;
	mov.b32 	%r58, 1;
	st.global.u32 	[%rd2], %r58;
	setp.lt.s32 	%p2, %r2, %r3;
	selp.b32 	%r4, -1, %r36, %p2;
	setp.lt.s32 	%p3, %r4, 1;
	@%p3 bra 	$L__BB0_17;
	mul.wide.s32 	%rd12, %r2, 4;
	add.s64 	%rd3, %rd1, %rd12;
	add.s32 	%r5, %r3, -1;
	and.b32  	%r6, %r3, 7;
	add.s32 	%r7, %r6, -1;
	and.b32  	%r8, %r3, 3;
	and.b32  	%r9, %r3, 2147483640;
	and.b32  	%r10, %r3, 1;
	mov.b32 	%r192, 0;
	mov.b32 	%r204, 1;
$L__BB0_3:
	setp.lt.s32 	%p4, %r3, 1;
	@%p4 bra 	$L__BB0_16;
	setp.lt.u32 	%p5, %r5, 7;
	ld.local.u32 	%r13, [%rd3+4];
	mov.b32 	%r200, 0;
	@%p5 bra 	$L__BB0_7;
	mov.b32 	%r194, 0;
$L__BB0_6:
	.pragma "nounroll";
	mul.wide.u32 	%rd13, %r194, 4;
	add.s64 	%rd14, %rd1, %rd13;
	ld.local.u32 	%r64, [%rd14+4];
	sub.s32 	%r66, %r194, %r3;
	add.s32 	%r67, %r66, %r13;
	setp.eq.s32 	%p6, %r67, %r64;
	sub.s32 	%r68, %r3, %r194;
	add.s32 	%r69, %r68, %r13;
	setp.eq.s32 	%p7, %r69, %r64;
	or.pred  	%p8, %p6, %p7;
	selp.u32 	%r70, 1, 0, %p8;
	xor.b32  	%r71, %r70, 1;
	selp.s32 	%r72, -1, 0, %p8;
	mad.lo.s32 	%r73, %r71, %r204, %r72;
	ld.local.u32 	%r74, [%rd14+8];
	add.s32 	%r76, %r67, 1;
	setp.eq.s32 	%p9, %r76, %r74;
	add.s32 	%r77, %r69, -1;
	setp.eq.s32 	%p10, %r77, %r74;
	or.pred  	%p11, %p9, %p10;
	selp.u32 	%r78, 1, 0, %p11;
	xor.b32  	%r79, %r78, 1;
	selp.s32 	%r80, -1, 0, %p11;
	mad.lo.s32 	%r81, %r79, %r73, %r80;
	ld.local.u32 	%r82, [%rd14+12];
	add.s32 	%r84, %r67, 2;
	setp.eq.s32 	%p12, %r84, %r82;
	add.s32 	%r85, %r69, -2;
	setp.eq.s32 	%p13, %r85, %r82;
	or.pred  	%p14, %p12, %p13;
	selp.u32 	%r86, 1, 0, %p14;
	xor.b32  	%r87, %r86, 1;
	selp.s32 	%r88, -1, 0, %p14;
	mad.lo.s32 	%r89, %r87, %r81, %r88;
	ld.local.u32 	%r90, [%rd14+16];
	add.s32 	%r92, %r67, 3;
	setp.eq.s32 	%p15, %r92, %r90;
	add.s32 	%r93, %r69, -3;
	setp.eq.s32 	%p16, %r93, %r90;
	or.pred  	%p17, %p15, %p16;
	selp.u32 	%r94, 1, 0, %p17;
	xor.b32  	%r95, %r94, 1;
	selp.s32 	%r96, -1, 0, %p17;
	mad.lo.s32 	%r97, %r95, %r89, %r96;
	ld.local.u32 	%r98, [%rd14+20];
	add.s32 	%r100, %r67, 4;
	setp.eq.s32 	%p18, %r100, %r98;
	add.s32 	%r101, %r69, -4;
	setp.eq.s32 	%p19, %r101, %r98;
	or.pred  	%p20, %p18, %p19;
	selp.u32 	%r102, 1, 0, %p20;
	xor.b32  	%r103, %r102, 1;
	selp.s32 	%r104, -1, 0, %p20;
	mad.lo.s32 	%r105, %r103, %r97, %r104;
	ld.local.u32 	%r106, [%rd14+24];
	add.s32 	%r108, %r67, 5;
	setp.eq.s32 	%p21, %r108, %r106;
	add.s32 	%r109, %r69, -5;
	setp.eq.s32 	%p22, %r109, %r106;
	or.pred  	%p23, %p21, %p22;
	selp.u32 	%r110, 1, 0, %p23;
	xor.b32  	%r111, %r110, 1;
	selp.s32 	%r112, -1, 0, %p23;
	mad.lo.s32 	%r113, %r111, %r105, %r112;
	ld.local.u32 	%r114, [%rd14+28];
	add.s32 	%r116, %r67, 6;
	setp.eq.s32 	%p24, %r116, %r114;
	add.s32 	%r117, %r69, -6;
	setp.eq.s32 	%p25, %r117, %r114;
	or.pred  	%p26, %p24, %p25;
	selp.u32 	%r118, 1, 0, %p26;
	xor.b32  	%r119, %r118, 1;
	selp.s32 	%r120, -1, 0, %p26;
	mad.lo.s32 	%r121, %r119, %r113, %r120;
	ld.local.u32 	%r122, [%rd14+32];
	add.s32 	%r124, %r67, 7;
	setp.eq.s32 	%p27, %r124, %r122;
	add.s32 	%r125, %r69, -7;
	setp.eq.s32 	%p28, %r125, %r122;
	or.pred  	%p29, %p27, %p28;
	selp.u32 	%r126, 1, 0, %p29;
	xor.b32  	%r127, %r126, 1;
	selp.s32 	%r128, -1, 0, %p29;
	mad.lo.s32 	%r204, %r127, %r121, %r128;
	add.s32 	%r194, %r194, 8;
	setp.ne.s32 	%p30, %r194, %r9;
	mov.u32 	%r200, %r9;
	@%p30 bra 	$L__BB0_6;
$L__BB0_7:
	setp.eq.s32 	%p31, %r6, 0;
	@%p31 bra 	$L__BB0_15;
	setp.lt.u32 	%p32, %r7, 3;
	@%p32 bra 	$L__BB0_10;
	mul.wide.u32 	%rd15, %r200, 4;
	add.s64 	%rd16, %rd1, %rd15;
	ld.local.u32 	%r131, [%rd16+4];
	sub.s32 	%r133, %r200, %r3;
	add.s32 	%r134, %r133, %r13;
	setp.eq.s32 	%p33, %r131, %r134;
	sub.s32 	%r135, %r3, %r200;
	add.s32 	%r136, %r135, %r13;
	setp.eq.s32 	%p34, %r131, %r136;
	or.pred  	%p35, %p33, %p34;
	selp.u32 	%r137, 1, 0, %p35;
	xor.b32  	%r138, %r137, 1;
	selp.s32 	%r139, -1, 0, %p35;
	mad.lo.s32 	%r140, %r138, %r204, %r139;
	ld.local.u32 	%r141, [%rd16+8];
	add.s32 	%r143, %r134, 1;
	setp.eq.s32 	%p36, %r141, %r143;
	add.s32 	%r144, %r136, -1;
	setp.eq.s32 	%p37, %r141, %r144;
	or.pred  	%p38, %p36, %p37;
	selp.u32 	%r145, 1, 0, %p38;
	xor.b32  	%r146, %r145, 1;
	selp.s32 	%r147, -1, 0, %p38;
	mad.lo.s32 	%r148, %r146, %r140, %r147;
	ld.local.u32 	%r149, [%rd16+12];
	add.s32 	%r151, %r134, 2;
	setp.eq.s32 	%p39, %r149, %r151;
	add.s32 	%r152, %r136, -2;
	setp.eq.s32 	%p40, %r149, %r152;
	or.pred  	%p41, %p39, %p40;
	selp.u32 	%r153, 1, 0, %p41;
	xor.b32  	%r154, %r153, 1;
	selp.s32 	%r155, -1, 0, %p41;
	mad.lo.s32 	%r156, %r154, %r148, %r155;
	ld.local.u32 	%r157, [%rd16+16];
	add.s32 	%r159, %r134, 3;
	setp.eq.s32 	%p42, %r157, %r159;
	add.s32 	%r160, %r136, -3;
	setp.eq.s32 	%p43, %r157, %r160;
	or.pred  	%p44, %p42, %p43;
	selp.u32 	%r161, 1, 0, %p44;
	xor.b32  	%r162, %r161, 1;
	selp.s32 	%r163, -1, 0, %p44;
	mad.lo.s32 	%r204, %r162, %r156, %r163;
	add.s32 	%r200, %r200, 4;
$L__BB0_10:
	setp.eq.s32 	%p45, %r8, 0;
	@%p45 bra 	$L__BB0_15;
	setp.eq.s32 	%p46, %r8, 1;
	@%p46 bra 	$L__BB0_13;
	mul.wide.u32 	%rd17, %r200, 4;
	add.s64 	%rd18, %rd1, %rd17;
	ld.local.u32 	%r165, [%rd18+4];
	sub.s32 	%r167, %r200, %r3;
	add.s32 	%r168, %r167, %r13;
	setp.eq.s32 	%p47, %r165, %r168;
	sub.s32 	%r169, %r3, %r200;
	add.s32 	%r170, %r169, %r13;
	setp.eq.s32 	%p48, %r165, %r170;
	or.pred  	%p49, %p47, %p48;
	selp.u32 	%r171, 1, 0, %p49;
	xor.b32  	%r172, %r171, 1;
	selp.s32 	%r173, -1, 0, %p49;
	mad.lo.s32 	%r174, %r172, %r204, %r173;
	ld.local.u32 	%r175, [%rd18+8];
	add.s32 	%r177, %r168, 1;
	setp.eq.s32 	%p50, %r175, %r177;
	add.s32 	%r178, %r170, -1;
	setp.eq.s32 	%p51, %r175, %r178;
	or.pred  	%p52, %p50, %p51;
	selp.u32 	%r179, 1, 0, %p52;
	xor.b32  	%r180, %r179, 1;
	selp.s32 	%r181, -1, 0, %p52;
	mad.lo.s32 	%r204, %r180, %r174, %r181;
	add.s32 	%r200, %r200, 2;
$L__BB0_13:
	setp.eq.s32 	%p53, %r10, 0;
	@%p53 bra 	$L__BB0_15;
	mul.wide.u32 	%rd19, %r200, 4;
	add.s64 	%rd20, %rd1, %rd19;
	ld.local.u32 	%r182, [%rd20+4];
	sub.s32 	%r184, %r200, %r3;
	add.s32 	%r185, %r184, %r13;
	setp.eq.s32 	%p54, %r182, %r185;
	sub.s32 	%r186, %r3, %r200;
	add.s32 	%r187, %r186, %r13;
	setp.eq.s32 	%p55, %r182, %r187;
	or.pred  	%p56, %p54, %p55;
	selp.u32 	%r188, 1, 0, %p56;
	xor.b32  	%r189, %r188, 1;
	selp.s32 	%r190, -1, 0, %p56;
	mad.lo.s32 	%r204, %r189, %r204, %r190;
$L__BB0_15:
	st.global.u32 	[%rd2], %r204;
$L__BB0_16:
	add.s32 	%r192, %r192, 1;
	setp.ne.s32 	%p57, %r192, %r4;
	@%p57 bra 	$L__BB0_3;
$L__BB0_17:
	ret;

}


// ===== COMPILED SASS (sm_100) =====

	.target	sm_100

	.elftype	@"ET_EXEC"


//--------------------- .note.nv.tkinfo           --------------------------
	.section	.note.nv.tkinfo,"",@"SHT_NOTE"
	.sectionflags	@"SHF_NOTE_NV_TKINFO"
	.tkinfo
        /*0018*/ 	.word	0x00000002
        /*0030*/ 	.string	""
        /*0030*/ 	.string	"ptxas"
        /*0030*/ 	.string	"Cuda compilation tools, release 13.0, V13.0.88"
        /*0030*/ 	.string	"Build cuda_13.0.r13.0/compiler.36424714_0"
        /*0030*/ 	.string	"-arch sm_100 -m 64 "



//--------------------- .note.nv.cuinfo           --------------------------
	.section	.note.nv.cuinfo,"",@"SHT_NOTE"
	.sectionflags	@"SHF_NOTE_NV_CUINFO"
        /*0018*/ 	.short	0x0002
        /*001a*/ 	.short	0x0064
        /*001c*/ 	.short	0x0082
	.zero		2


//--------------------- .nv.info                  --------------------------
	.section	.nv.info,"",@"SHT_CUDA_INFO"
	.align	4


	//----- nvinfo : EIATTR_REGCOUNT
	.align		4
        /*0000*/ 	.byte	0x04, 0x2f
        /*0002*/ 	.short	(.L_1 - .L_0)
	.align		4
.L_0:
        /*0004*/ 	.word	index@(_Z12evaluate_gpuiiPK4NodePii)
        /*0008*/ 	.word	0x0000001d


	//----- nvinfo : EIATTR_FRAME_SIZE
	.align		4
.L_1:
        /*000c*/ 	.byte	0x04, 0x11
        /*000e*/ 	.short	(.L_3 - .L_2)
	.align		4
.L_2:
        /*0010*/ 	.word	index@(_Z12evaluate_gpuiiPK4NodePii)
        /*0014*/ 	.word	0x00000040


	//----- nvinfo : EIATTR_MIN_STACK_SIZE
	.align		4
.L_3:
        /*0018*/ 	.byte	0x04, 0x12
        /*001a*/ 	.short	(.L_5 - .L_4)
	.align		4
.L_4:
        /*001c*/ 	.word	index@(_Z12evaluate_gpuiiPK4NodePii)
        /*0020*/ 	.word	0x00000040
.L_5:


//--------------------- .nv.compat                --------------------------
	.section	.nv.compat,"",@"SHT_CUDA_COMPAT_INFO"
	.align	4
        /*0000*/ 	.byte	0x02, 0x09, 0x00, 0x00, 0x02, 0x02, 0x01, 0x00, 0x02, 0x05, 0x05, 0x00, 0x03, 0x07, 0x01, 0x01
        /*0010*/ 	.byte	0x02, 0x03, 0x00, 0x00, 0x02, 0x06, 0x01, 0x00, 0x04, 0x0b, 0x08, 0x00, 0x09, 0x00, 0x00, 0x00
        /*0020*/ 	.byte	0x00, 0x00, 0x00, 0x00


//--------------------- .nv.info._Z12evaluate_gpuiiPK4NodePii --------------------------
	.section	.nv.info._Z12evaluate_gpuiiPK4NodePii,"",@"SHT_CUDA_INFO"
	.sectionflags	@""
	.align	4


	//----- nvinfo : EIATTR_CUDA_API_VERSION
	.align		4
        /*0000*/ 	.byte	0x04, 0x37
        /*0002*/ 	.short	(.L_7 - .L_6)
.L_6:
        /*0004*/ 	.word	0x00000082


	//----- nvinfo : EIATTR_KPARAM_INFO
	.align		4
.L_7:
        /*0008*/ 	.byte	0x04, 0x17
        /*000a*/ 	.short	(.L_9 - .L_8)
.L_8:
        /*000c*/ 	.word	0x00000000
        /*0010*/ 	.short	0x0004
        /*0012*/ 	.short	0x0018
        /*0014*/ 	.byte	0x00, 0xf0, 0x11, 0x00


	//----- nvinfo : EIATTR_KPARAM_INFO
	.align		4
.L_9:
        /*0018*/ 	.byte	0x04, 0x17
        /*001a*/ 	.short	(.L_11 - .L_10)
.L_10:
        /*001c*/ 	.word	0x00000000
        /*0020*/ 	.short	0x0003
        /*0022*/ 	.short	0x0010
        /*0024*/ 	.byte	0x00, 0xf5, 0x21, 0x00


	//----- nvinfo : EIATTR_KPARAM_INFO
	.align		4
.L_11:
        /*0028*/ 	.byte	0x04, 0x17
        /*002a*/ 	.short	(.L_13 - .L_12)
.L_12:
        /*002c*/ 	.word	0x00000000
        /*0030*/ 	.short	0x0002
        /*0032*/ 	.short	0x0008
        /*0034*/ 	.byte	0x00, 0xf5, 0x21, 0x00


	//----- nvinfo : EIATTR_KPARAM_INFO
	.align		4
.L_13:
        /*0038*/ 	.byte	0x04, 0x17
        /*003a*/ 	.short	(.L_15 - .L_14)
.L_14:
        /*003c*/ 	.word	0x00000000
        /*0040*/ 	.short	0x0001
        /*0042*/ 	.short	0x0004
        /*0044*/ 	.byte	0x00, 0xf0, 0x11, 0x00


	//----- nvinfo : EIATTR_KPARAM_INFO
	.align		4
.L_15:
        /*0048*/ 	.byte	0x04, 0x17
        /*004a*/ 	.short	(.L_17 - .L_16)
.L_16:
        /*004c*/ 	.word	0x00000000
        /*0050*/ 	.short	0x0000
        /*0052*/ 	.short	0x0000
        /*0054*/ 	.byte	0x00, 0xf0, 0x11, 0x00


	//----- nvinfo : EIATTR_SPARSE_MMA_MASK
	.align		4
.L_17:
        /*0058*/ 	.byte	0x03, 0x50
        /*005a*/ 	.short	0x0000


	//----- nvinfo : EIATTR_MAXREG_COUNT
	.align		4
        /*005c*/ 	.byte	0x03, 0x1b
        /*005e*/ 	.short	0x00ff


	//----- nvinfo : EIATTR_MERCURY_ISA_VERSION
	.align		4
        /*0060*/ 	.byte	0x03, 0x5f
        /*0062*/ 	.short	0x0101


	//----- nvinfo : EIATTR_VRC_CTA_INIT_COUNT
	.align		4
        /*0064*/ 	.byte	0x02, 0x4a
	.zero		1
	.zero		1


	//----- nvinfo : EIATTR_EXIT_INSTR_OFFSETS
	.align		4
        /*0068*/ 	.byte	0x04, 0x1c
        /*006a*/ 	.short	(.L_19 - .L_18)


	//   ....[0]....
.L_18:
        /*006c*/ 	.word	0x00000080


	//   ....[1]....
        /*0070*/ 	.word	0x00000470


	//   ....[2]....
        /*0074*/ 	.word	0x00000fa0


	//----- nvinfo : EIATTR_CRS_STACK_SIZE
	.align		4
.L_19:
        /*0078*/ 	.byte	0x04, 0x1e
        /*007a*/ 	.short	(.L_21 - .L_20)
.L_20:
        /*007c*/ 	.word	0x00000000


	//----- nvinfo : EIATTR_CBANK_PARAM_SIZE
	.align		4
.L_21:
        /*0080*/ 	.byte	0x03, 0x19
        /*0082*/ 	.short	0x001c


	//----- nvinfo : EIATTR_PARAM_CBANK
	.align		4
        /*0084*/ 	.byte	0x04, 0x0a
        /*0086*/ 	.short	(.L_23 - .L_22)
	.align		4
.L_22:
        /*0088*/ 	.word	index@(.nv.constant0._Z12evaluate_gpuiiPK4NodePii)
        /*008c*/ 	.short	0x0380
        /*008e*/ 	.short	0x001c


	//----- nvinfo : EIATTR_SW_WAR
	.align		4
.L_23:
        /*0090*/ 	.byte	0x04, 0x36
        /*0092*/ 	.short	(.L_25 - .L_24)
.L_24:
        /*0094*/ 	.word	0x00000008
.L_25:


//--------------------- .nv.callgraph             --------------------------
	.section	.nv.callgraph,"",@"SHT_CUDA_CALLGRAPH"
	.align	4
	.sectionentsize	8
	.align		4
        /*0000*/ 	.word	0x00000000
	.align		4
        /*0004*/ 	.word	0xffffffff
	.align		4
        /*0008*/ 	.word	0x00000000
	.align		4
        /*000c*/ 	.word	0xfffffffe
	.align		4
        /*0010*/ 	.word	0x00000000
	.align		4
        /*0014*/ 	.word	0xfffffffd
	.align		4
        /*0018*/ 	.word	0x00000000
	.align		4
        /*001c*/ 	.word	0xfffffffc


//--------------------- .text._Z12evaluate_gpuiiPK4NodePii --------------------------
	.section	.text._Z12evaluate_gpuiiPK4NodePii,"ax",@progbits
	.align	128
        .global         _Z12evaluate_gpuiiPK4NodePii
        .type           _Z12evaluate_gpuiiPK4NodePii,@function
        .size           _Z12evaluate_gpuiiPK4NodePii,(.L_x_12 - _Z12evaluate_gpuiiPK4NodePii)
        .other          _Z12evaluate_gpuiiPK4NodePii,@"STO_CUDA_ENTRY STV_DEFAULT"
_Z12evaluate_gpuiiPK4NodePii:
.text._Z12evaluate_gpuiiPK4NodePii:
[----:B------:R-:W0:Y:S01]  /*0000*/  LDC R1, c[0x0][0x37c] ;  /* 0x0000df00ff017b82 */ /* 0x000e220000000800 */
[----:B------:R-:W1:Y:S07]  /*0010*/  S2R R3, SR_TID.X ;  /* 0x0000000000037919 */ /* 0x000e6e0000002100 */
[----:B------:R-:W1:Y:S01]  /*0020*/  S2UR UR4, SR_CTAID.X ;  /* 0x00000000000479c3 */ /* 0x000e620000002500 */
[----:B------:R-:W2:Y:S01]  /*0030*/  LDCU UR5, c[0x0][0x398] ;  /* 0x00007300ff0577ac */ /* 0x000ea20008000800 */
[----:B0-----:R-:W-:-:S06]  /*0040*/  VIADD R1, R1, 0xffffffc0 ;  /* 0xffffffc001017836 */ /* 0x001fcc0000000000 */
[----:B------:R-:W1:Y:S02]  /*0050*/  LDC R4, c[0x0][0x360] ;  /* 0x0000d800ff047b82 */ /* 0x000e640000000800 */
[----:B-1----:R-:W-:-:S05]  /*0060*/  IMAD R4, R4, UR4, R3 ;  /* 0x0000000404047c24 */ /* 0x002fca000f8e0203 */
[----:B--2---:R-:W-:-:S13]  /*0070*/  ISETP.GE.AND P0, PT, R4, UR5, PT ;  /* 0x0000000504007c0c */ /* 0x004fda000bf06270 */
[----:B------:R-:W-:Y:S05]  /*0080*/  @P0 EXIT ;  /* 0x000000000000094d */ /* 0x000fea0003800000 */
[----:B------:R-:W0:Y:S01]  /*0090*/  LDC R5, c[0x0][0x380] ;  /* 0x0000e000ff057b82 */ /* 0x000e220000000800 */
[----:B------:R-:W1:Y:S07]  /*00a0*/  LDCU.64 UR4, c[0x0][0x358] ;  /* 0x00006b00ff0477ac */ /* 0x000e6e0008000a00 */
[----:B------:R-:W2:Y:S08]  /*00b0*/  LDC.64 R24, c[0x0][0x388] ;  /* 0x0000e200ff187b82 */ /* 0x000eb00000000a00 */
[----:B------:R-:W3:Y:S01]  /*00c0*/  LDC.64 R22, c[0x0][0x390] ;  /* 0x0000e400ff167b82 */ /* 0x000ee20000000a00 */
[----:B0-----:R-:W-:-:S04]  /*00d0*/  IABS R7, R5 ;  /* 0x0000000500077213 */ /* 0x001fc80000000000 */
[----:B------:R-:W0:Y:S08]  /*00e0*/  I2F.RP R0, R7 ;  /* 0x0000000700007306 */ /* 0x000e300000209400 */
[----:B0-----:R-:W0:Y:S02]  /*00f0*/  MUFU.RCP R0, R0 ;  /* 0x0000000000007308 */ /* 0x001e240000001000 */
[----:B0-----:R-:W-:-:S06]  /*0100*/  VIADD R2, R0, 0xffffffe ;  /* 0x0ffffffe00027836 */ /* 0x001fcc0000000000 */
[----:B------:R0:W4:Y:S02]  /*0110*/  F2I.FTZ.U32.TRUNC.NTZ R3, R2 ;  /* 0x0000000200037305 */ /* 0x000124000021f000 */
[----:B0-----:R-:W-:Y:S02]  /*0120*/  IMAD.MOV.U32 R2, RZ, RZ, RZ ;  /* 0x000000ffff027224 */ /* 0x001fe400078e00ff */
[----:B----4-:R-:W-:-:S04]  /*0130*/  IMAD.MOV R6, RZ, RZ, -R3 ;  /* 0x000000ffff067224 */ /* 0x010fc800078e0a03 */
[----:B------:R-:W-:Y:S01]  /*0140*/  IMAD R9, R6, R7, RZ ;  /* 0x0000000706097224 */ /* 0x000fe200078e02ff */
[----:B------:R-:W-:-:S03]  /*0150*/  IABS R6, R4 ;  /* 0x0000000400067213 */ /* 0x000fc60000000000 */
[----:B------:R-:W-:-:S06]  /*0160*/  IMAD.HI.U32 R3, R3, R9, R2 ;  /* 0x0000000903037227 */ /* 0x000fcc00078e0002 */
[----:B------:R-:W-:-:S04]  /*0170*/  IMAD.HI.U32 R3, R3, R6, RZ ;  /* 0x0000000603037227 */ /* 0x000fc800078e00ff */
[----:B------:R-:W-:-:S04]  /*0180*/  IMAD.MOV R0, RZ, RZ, -R3 ;  /* 0x000000ffff007224 */ /* 0x000fc800078e0a03 */
[----:B------:R-:W-:-:S05]  /*0190*/  IMAD R0, R7, R0, R6 ;  /* 0x0000000007007224 */ /* 0x000fca00078e0206 */
[----:B------:R-:W-:-:S13]  /*01a0*/  ISETP.GT.U32.AND P1, PT, R7, R0, PT ;  /* 0x000000000700720c */ /* 0x000fda0003f24070 */
[----:B------:R-:W-:Y:S02]  /*01b0*/  @!P1 IMAD.IADD R0, R0, 0x1, -R7 ;  /* 0x0000000100009824 */ /* 0x000fe400078e0a07 */
[----:B------:R-:W-:Y:S01]  /*01c0*/  @!P1 VIADD R3, R3, 0x1 ;  /* 0x0000000103039836 */ /* 0x000fe20000000000 */
[----:B------:R-:W-:Y:S02]  /*01d0*/  ISETP.NE.AND P1, PT, R5, RZ, PT ;  /* 0x000000ff0500720c */ /* 0x000fe40003f25270 */
[----:B------:R-:W-:Y:S02]  /*01e0*/  ISETP.GE.U32.AND P0, PT, R0, R7, PT ;  /* 0x000000070000720c */ /* 0x000fe40003f06070 */
[----:B------:R-:W-:-:S04]  /*01f0*/  LOP3.LUT R0, R4, R5, RZ, 0x3c, !PT ;  /* 0x0000000504007212 */ /* 0x000fc800078e3cff */
[----:B------:R-:W-:Y:S02]  /*0200*/  ISETP.GE.AND P2, PT, R0, RZ, PT ;  /* 0x000000ff0000720c */ /* 0x000fe40003f46270 */
[----:B------:R-:W0:Y:S05]  /*0210*/  LDC R0, c[0x0][0x384] ;  /* 0x0000e100ff007b82 */ /* 0x000e2a0000000800 */
[----:B------:R-:W-:-:S04]  /*0220*/  @P0 VIADD R3, R3, 0x1 ;  /* 0x0000000103030836 */ /* 0x000fc80000000000 */
[----:B------:R-:W-:-:S04]  /*0230*/  IMAD.MOV.U32 R21, RZ, RZ, R3 ;  /* 0x000000ffff157224 */ /* 0x000fc800078e0003 */
[----:B------:R-:W-:Y:S01]  /*0240*/  @!P2 IMAD.MOV R21, RZ, RZ, -R21 ;  /* 0x000000ffff15a224 */ /* 0x000fe200078e0a15 */
[----:B------:R-:W-:-:S05]  /*0250*/  @!P1 LOP3.LUT R21, RZ, R5, RZ, 0x33, !PT ;  /* 0x00000005ff159212 */ /* 0x000fca00078e33ff */
[----:B--2---:R-:W-:-:S05]  /*0260*/  IMAD.WIDE R24, R21, 0x40, R24 ;  /* 0x0000004015187825 */ /* 0x004fca00078e0218 */
[----:B-1----:R-:W2:Y:S04]  /*0270*/  LDG.E R2, desc[UR4][R24.64] ;  /* 0x0000000418027981 */ /* 0x002ea8000c1e1900 */
[----:B------:R-:W4:Y:S04]  /*0280*/  LDG.E R12, desc[UR4][R24.64+0x8] ;  /* 0x00000804180c7981 */ /* 0x000f28000c1e1900 */
[----:B------:R-:W4:Y:S04]  /*0290*/  LDG.E R13, desc[UR4][R24.64+0xc] ;  /* 0x00000c04180d7981 */ /* 0x000f28000c1e1900 */
[----:B------:R-:W5:Y:S04]  /*02a0*/  LDG.E R14, desc[UR4][R24.64+0x10] ;  /* 0x00001004180e7981 */ /* 0x000f68000c1e1900 */
        /* <DEDUP_REMOVED lines=11> */
[----:B------:R-:W5:Y:S01]  /*0360*/  LDG.E R9, desc[UR4][R24.64+0x3c] ;  /* 0x00003c0418097981 */ /* 0x000f62000c1e1900 */
[----:B------:R-:W-:-:S02]  /*0370*/  IMAD.MOV R20, RZ, RZ, -R21 ;  /* 0x000000ffff147224 */ /* 0x000fc400078e0a15 */
[----:B------:R-:W-:Y:S02]  /*0380*/  IMAD.MOV.U32 R21, RZ, RZ, 0x1 ;  /* 0x00000001ff157424 */ /* 0x000fe400078e00ff */
[----:B------:R-:W-:Y:S02]  /*0390*/  IMAD R20, R5, R20, R4 ;  /* 0x0000001405147224 */ /* 0x000fe400078e0204 */
[----:B---3--:R-:W-:-:S05]  /*03a0*/  IMAD.WIDE R4, R4, 0x4, R22 ;  /* 0x0000000404047825 */ /* 0x008fca00078e0216 */
[----:B------:R1:W-:Y:S01]  /*03b0*/  STG.E desc[UR4][R4.64], R21 ;  /* 0x0000001504007986 */ /* 0x0003e2000c101904 */
[----:B--2---:R-:W-:-:S04]  /*03c0*/  ISETP.GE.AND P0, PT, R20, R2, PT ;  /* 0x000000021400720c */ /* 0x004fc80003f06270 */
[----:B0-----:R-:W-:-:S04]  /*03d0*/  SEL R0, R0, 0xffffffff, P0 ;  /* 0xffffffff00007807 */ /* 0x001fc80000000000 */
[----:B------:R-:W-:Y:S01]  /*03e0*/  ISETP.GE.AND P0, PT, R0, 0x1, PT ;  /* 0x000000010000780c */ /* 0x000fe20003f06270 */
[----:B----4-:R1:W-:Y:S04]  /*03f0*/  STL.64 [R1+0x8], R12 ;  /* 0x0000080c01007387 */ /* 0x0103e80000100a00 */
[----:B-----5:R1:W-:Y:S04]  /*0400*/  STL.64 [R1+0x10], R14 ;  /* 0x0000100e01007387 */ /* 0x0203e80000100a00 */
[----:B------:R1:W-:Y:S04]  /*0410*/  STL.64 [R1+0x18], R16 ;  /* 0x0000181001007387 */ /* 0x0003e80000100a00 */
[----:B------:R1:W-:Y:S04]  /*0420*/  STL.64 [R1+0x20], R18 ;  /* 0x0000201201007387 */ /* 0x0003e80000100a00 */
[----:B------:R1:W-:Y:S04]  /*0430*/  STL.64 [R1+0x28], R6 ;  /* 0x0000280601007387 */ /* 0x0003e80000100a00 */
[----:B------:R1:W-:Y:S04]  /*0440*/  STL.64 [R1+0x30], R10 ;  /* 0x0000300a01007387 */ /* 0x0003e80000100a00 */
[----:B------:R1:W-:Y:S04]  /*0450*/  STL.64 [R1], R2 ;  /* 0x0000000201007387 */ /* 0x0003e80000100a00 */
[----:B------:R1:W-:Y:S01]  /*0460*/  STL.64 [R1+0x38], R8 ;  /* 0x0000380801007387 */ /* 0x0003e20000100a00 */
[----:B------:R-:W-:Y:S05]  /*0470*/  @!P0 EXIT ;  /* 0x000000000000894d */ /* 0x000fea0003800000 */
[C---:B------:R-:W-:Y:S01]  /*0480*/  LOP3.LUT R22, R2.reuse, 0x7, RZ, 0xc0, !PT ;  /* 0x0000000702167812 */ /* 0x040fe200078ec0ff */
[C---:B-1----:R-:W-:Y:S01]  /*0490*/  VIADD R3, R2.reuse, 0xffffffff ;  /* 0xffffffff02037836 */ /* 0x042fe20000000000 */
[----:B------:R-:W-:Y:S01]  /*04a0*/  LOP3.LUT R23, R2, 0x3, RZ, 0xc0, !PT ;  /* 0x0000000302177812 */ /* 0x000fe200078ec0ff */
[----:B------:R-:W-:Y:S02]  /*04b0*/  IMAD.MOV.U32 R13, RZ, RZ, RZ ;  /* 0x000000ffff0d7224 */ /* 0x000fe400078e00ff */
[----:B------:R-:W-:Y:S01]  /*04c0*/  VIADD R6, R22, 0xffffffff ;  /* 0xffffffff16067836 */ /* 0x000fe20000000000 */
[----:B------:R-:W-:Y:S01]  /*04d0*/  ISETP.GE.U32.AND P3, PT, R3, 0x7, PT ;  /* 0x000000070300780c */ /* 0x000fe20003f66070 */
[----:B------:R-:W-:Y:S01]  /*04e0*/  IMAD.MOV.U32 R15, RZ, RZ, 0x1 ;  /* 0x00000001ff0f7424 */ /* 0x000fe200078e00ff */
[----:B------:R-:W-:Y:S01]  /*04f0*/  LOP3.LUT R3, R2, 0x7ffffff8, RZ, 0xc0, !PT ;  /* 0x7ffffff802037812 */ /* 0x000fe200078ec0ff */
[----:B------:R-:W-:Y:S01]  /*0500*/  IMAD R20, R20, 0x4, R1 ;  /* 0x0000000414147824 */ /* 0x000fe200078e0201 */
[----:B------:R-:W-:-:S13]  /*0510*/  ISETP.GE.U32.AND P4, PT, R6, 0x3, PT ;  /* 0x000000030600780c */ /* 0x000fda0003f86070 */
.L_x_10:
[----:B------:R-:W-:Y:S01]  /*0520*/  ISETP.GE.AND P0, PT, R2, 0x1, PT ;  /* 0x000000010200780c */ /* 0x000fe20003f06270 */
[----:B------:R-:W-:Y:S01]  /*0530*/  VIADD R13, R13, 0x1 ;  /* 0x000000010d0d7836 */ /* 0x000fe20000000000 */
[----:B------:R-:W-:Y:S04]  /*0540*/  BSSY.RECONVERGENT B0, `(.L_x_0) ;  /* 0x00000a4000007945 */ /* 0x000fe80003800200 */
[----:B------:R-:W-:-:S07]  /*0550*/  ISETP.NE.AND P5, PT, R13, R0, PT ;  /* 0x000000000d00720c */ /* 0x000fce0003fa5270 */
[----:B01---5:R-:W-:Y:S06]  /*0560*/  @!P0 BRA `(.L_x_1) ;  /* 0x0000000800848947 */ /* 0x023fec0003800000 */
[----:B------:R0:W5:Y:S01]  /*0570*/  LDL R17, [R20+0x4] ;  /* 0x0000040014117983 */ /* 0x0001620000100800 */
[----:B------:R-:W-:Y:S01]  /*0580*/  BSSY.RECONVERGENT B1, `(.L_x_2) ;  /* 0x0000050000017945 */ /* 0x000fe20003800200 */
[----:B------:R-:W-:-:S03]  /*0590*/  IMAD.MOV.U32 R8, RZ, RZ, RZ ;  /* 0x000000ffff087224 */ /* 0x000fc600078e00ff */
[----:B------:R-:W-:Y:S05]  /*05a0*/  @!P3 BRA `(.L_x_3) ;  /* 0x000000040034b947 */ /* 0x000fea0003800000 */
[----:B------:R-:W-:Y:S01]  /*05b0*/  BSSY.RECONVERGENT B2, `(.L_x_4) ;  /* 0x000004b000027945 */ /* 0x000fe20003800200 */
[----:B------:R-:W-:-:S07]  /*05c0*/  IMAD.MOV.U32 R12, RZ, RZ, RZ ;  /* 0x000000ffff0c7224 */ /* 0x000fce00078e00ff */
.L_x_5:
[----:B------:R-:W-:-:S05]  /*05d0*/  IMAD R19, R12, 0x4, R1 ;  /* 0x000000040c137824 */ /* 0x000fca00078e0201 */
[----:B------:R-:W2:Y:S04]  /*05e0*/  LDL R21, [R19+0x4] ;  /* 0x0000040013157983 */ /* 0x000ea80000100800 */
[----:B------:R-:W3:Y:S04]  /*05f0*/  LDL.64 R10, [R19+0x8] ;  /* 0x00000800130a7983 */ /* 0x000ee80000100a00 */
[----:B------:R-:W4:Y:S04]  /*0600*/  LDL.64 R8, [R19+0x10] ;  /* 0x0000100013087983 */ /* 0x000f280000100a00 */
[----:B------:R-:W4:Y:S04]  /*0610*/  LDL.64 R6, [R19+0x18] ;  /* 0x0000180013067983 */ /* 0x000f280000100a00 */
[----:B------:R1:W4:Y:S01]  /*0620*/  LDL R14, [R19+0x20] ;  /* 0x00002000130e7983 */ /* 0x0003220000100800 */
[----:B-----5:R-:W-:-:S02]  /*0630*/  IADD3 R18, PT, PT, R17, R2, -R12 ;  /* 0x0000000211127210 */ /* 0x020fc40007ffe80c */
[----:B------:R-:W-:Y:S01]  /*0640*/  IADD3 R16, PT, PT, R17, R12, -R2 ;  /* 0x0000000c11107210 */ /* 0x000fe20007ffe802 */
[----:B------:R-:W-:Y:S02]  /*0650*/  VIADD R12, R12, 0x8 ;  /* 0x000000080c0c7836 */ /* 0x000fe40000000000 */
[C---:B------:R-:W-:Y:S02]  /*0660*/  VIADD R25, R18.reuse, 0xffffffff ;  /* 0xffffffff12197836 */ /* 0x040fe40000000000 */
[C---:B------:R-:W-:Y:S02]  /*0670*/  VIADD R24, R18.reuse, 0xfffffffe ;  /* 0xfffffffe12187836 */ /* 0x040fe40000000000 */
[C---:B------:R-:W-:Y:S01]  /*0680*/  VIADD R26, R18.reuse, 0xfffffffa ;  /* 0xfffffffa121a7836 */ /* 0x040fe20000000000 */
[----:B--2---:R-:W-:-:S04]  /*0690*/  ISETP.NE.AND P0, PT, R18, R21, PT ;  /* 0x000000151200720c */ /* 0x004fc80003f05270 */
[C---:B------:R-:W-:Y:S02]  /*06a0*/  ISETP.EQ.OR P0, PT, R16.reuse, R21, !P0 ;  /* 0x000000151000720c */ /* 0x040fe40004702670 */
[-C--:B---3--:R-:W-:Y:S01]  /*06b0*/  ISETP.NE.AND P1, PT, R25, R10.reuse, PT ;  /* 0x0000000a1900720c */ /* 0x088fe20003f25270 */
[----:B------:R-:W-:Y:S01]  /*06c0*/  VIADD R25, R16, 0x1 ;  /* 0x0000000110197836 */ /* 0x000fe20000000000 */
[----:B------:R-:W-:Y:S02]  /*06d0*/  SEL R21, RZ, 0x1, !P0 ;  /* 0x00000001ff157807 */ /* 0x000fe40004000000 */
[----:B-1----:R-:W-:Y:S02]  /*06e0*/  SEL R19, RZ, 0xffffffff, !P0 ;  /* 0xffffffffff137807 */ /* 0x002fe40004000000 */
[----:B------:R-:W-:Y:S02]  /*06f0*/  ISETP.EQ.OR P1, PT, R25, R10, !P1 ;  /* 0x0000000a1900720c */ /* 0x000fe40004f22670 */
[----:B------:R-:W-:-:S02]  /*0700*/  LOP3.LUT R10, R21, 0x1, RZ, 0x3c, !PT ;  /* 0x00000001150a7812 */ /* 0x000fc400078e3cff */
[----:B------:R-:W-:Y:S01]  /*0710*/  ISETP.NE.AND P0, PT, R24, R11, PT ;  /* 0x0000000b1800720c */ /* 0x000fe20003f05270 */
[----:B------:R-:W-:Y:S02]  /*0720*/  VIADD R24, R16, 0x2 ;  /* 0x0000000210187836 */ /* 0x000fe40000000000 */
[----:B------:R-:W-:Y:S01]  /*0730*/  IMAD R10, R10, R15, R19 ;  /* 0x0000000f0a0a7224 */ /* 0x000fe200078e0213 */
[----:B------:R-:W-:Y:S01]  /*0740*/  SEL R15, RZ, 0x1, !P1 ;  /* 0x00000001ff0f7807 */ /* 0x000fe20004800000 */
[----:B------:R-:W-:Y:S01]  /*0750*/  VIADD R19, R18, 0xfffffffd ;  /* 0xfffffffd12137836 */ /* 0x000fe20000000000 */
[----:B------:R-:W-:Y:S01]  /*0760*/  ISETP.EQ.OR P0, PT, R24, R11, !P0 ;  /* 0x0000000b1800720c */ /* 0x000fe20004702670 */
[----:B------:R-:W-:Y:S01]  /*0770*/  VIADD R24, R18, 0xfffffffc ;  /* 0xfffffffc12187836 */ /* 0x000fe20000000000 */
[----:B------:R-:W-:Y:S02]  /*0780*/  SEL R11, RZ, 0xffffffff, !P1 ;  /* 0xffffffffff0b7807 */ /* 0x000fe40004800000 */
[----:B----4-:R-:W-:Y:S01]  /*0790*/  ISETP.NE.AND P1, PT, R19, R8, PT ;  /* 0x000000081300720c */ /* 0x010fe20003f25270 */
[----:B------:R-:W-:Y:S01]  /*07a0*/  VIADD R19, R16, 0x3 ;  /* 0x0000000310137836 */ /* 0x000fe20000000000 */
[----:B------:R-:W-:-:S04]  /*07b0*/  LOP3.LUT R15, R15, 0x1, RZ, 0x3c, !PT ;  /* 0x000000010f0f7812 */ /* 0x000fc800078e3cff */
[----:B------:R-:W-:Y:S01]  /*07c0*/  ISETP.EQ.OR P1, PT, R19, R8, !P1 ;  /* 0x000000081300720c */ /* 0x000fe20004f22670 */
[----:B------:R-:W-:Y:S01]  /*07d0*/  IMAD R10, R10, R15, R11 ;  /* 0x0000000f0a0a7224 */ /* 0x000fe200078e020b */
[----:B------:R-:W-:Y:S02]  /*07e0*/  SEL R8, RZ, 0x1, !P0 ;  /* 0x00000001ff087807 */ /* 0x000fe40004000000 */
[----:B------:R-:W-:Y:S02]  /*07f0*/  SEL R15, RZ, 0xffffffff, !P0 ;  /* 0xffffffffff0f7807 */ /* 0x000fe40004000000 */
[----:B------:R-:W-:Y:S02]  /*0800*/  LOP3.LUT R11, R8, 0x1, RZ, 0x3c, !PT ;  /* 0x00000001080b7812 */ /* 0x000fe400078e3cff */
[----:B------:R-:W-:Y:S01]  /*0810*/  ISETP.NE.AND P0, PT, R24, R9, PT ;  /* 0x000000091800720c */ /* 0x000fe20003f05270 */
[----:B------:R-:W-:Y:S01]  /*0820*/  VIADD R24, R16, 0x4 ;  /* 0x0000000410187836 */ /* 0x000fe20000000000 */
[----:B------:R-:W-:Y:S01]  /*0830*/  SEL R19, RZ, 0x1, !P1 ;  /* 0x00000001ff137807 */ /* 0x000fe20004800000 */
[----:B------:R-:W-:Y:S01]  /*0840*/  IMAD R10, R10, R11, R15 ;  /* 0x0000000b0a0a7224 */ /* 0x000fe200078e020f */
[----:B------:R-:W-:Y:S01]  /*0850*/  SEL R8, RZ, 0xffffffff, !P1 ;  /* 0xffffffffff087807 */ /* 0x000fe20004800000 */
[C---:B------:R-:W-:Y:S01]  /*0860*/  VIADD R11, R18.reuse, 0xfffffffb ;  /* 0xfffffffb120b7836 */ /* 0x040fe20000000000 */
[----:B------:R-:W-:Y:S01]  /*0870*/  LOP3.LUT R19, R19, 0x1, RZ, 0x3c, !PT ;  /* 0x0000000113137812 */ /* 0x000fe200078e3cff */
[----:B------:R-:W-:Y:S01]  /*0880*/  VIADD R15, R18, 0xfffffff9 ;  /* 0xfffffff9120f7836 */ /* 0x000fe20000000000 */
[----:B------:R-:W-:-:S02]  /*0890*/  ISETP.EQ.OR P0, PT, R24, R9, !P0 ;  /* 0x000000091800720c */ /* 0x000fc40004702670 */
[-C--:B------:R-:W-:Y:S01]  /*08a0*/  ISETP.NE.AND P2, PT, R11, R6.reuse, PT ;  /* 0x000000060b00720c */ /* 0x080fe20003f45270 */
[----:B------:R-:W-:Y:S01]  /*08b0*/  VIADD R11, R16, 0x5 ;  /* 0x00000005100b7836 */ /* 0x000fe20000000000 */
[----:B------:R-:W-:Y:S01]  /*08c0*/  SEL R9, RZ, 0x1, !P0 ;  /* 0x00000001ff097807 */ /* 0x000fe20004000000 */
[----:B------:R-:W-:Y:S01]  /*08d0*/  IMAD R8, R10, R19, R8 ;  /* 0x000000130a087224 */ /* 0x000fe200078e0208 */
[----:B------:R-:W-:Y:S02]  /*08e0*/  SEL R10, RZ, 0xffffffff, !P0 ;  /* 0xffffffffff0a7807 */ /* 0x000fe40004000000 */
[----:B------:R-:W-:Y:S01]  /*08f0*/  ISETP.EQ.OR P0, PT, R11, R6, !P2 ;  /* 0x000000060b00720c */ /* 0x000fe20005702670 */
[----:B------:R-:W-:Y:S01]  /*0900*/  VIADD R6, R16, 0x6 ;  /* 0x0000000610067836 */ /* 0x000fe20000000000 */
[----:B------:R-:W-:Y:S01]  /*0910*/  ISETP.NE.AND P1, PT, R26, R7, PT ;  /* 0x000000071a00720c */ /* 0x000fe20003f25270 */
[----:B------:R-:W-:Y:S01]  /*0920*/  VIADD R11, R16, 0x7 ;  /* 0x00000007100b7836 */ /* 0x000fe20000000000 */
[----:B------:R-:W-:-:S02]  /*0930*/  LOP3.LUT R9, R9, 0x1, RZ, 0x3c, !PT ;  /* 0x0000000109097812 */ /* 0x000fc400078e3cff */
[----:B------:R-:W-:Y:S02]  /*0940*/  ISETP.EQ.OR P1, PT, R6, R7, !P1 ;  /* 0x000000070600720c */ /* 0x000fe40004f22670 */
[-C--:B------:R-:W-:Y:S01]  /*0950*/  ISETP.NE.AND P2, PT, R15, R14.reuse, PT ;  /* 0x0000000e0f00720c */ /* 0x080fe20003f45270 */
[----:B------:R-:W-:Y:S01]  /*0960*/  IMAD R8, R8, R9, R10 ;  /* 0x0000000908087224 */ /* 0x000fe200078e020a */
[----:B------:R-:W-:Y:S02]  /*0970*/  SEL R6, RZ, 0x1, !P0 ;  /* 0x00000001ff067807 */ /* 0x000fe40004000000 */
[----:B------:R-:W-:Y:S02]  /*0980*/  SEL R9, RZ, 0xffffffff, !P0 ;  /* 0xffffffffff097807 */ /* 0x000fe40004000000 */
[----:B------:R-:W-:Y:S02]  /*0990*/  ISETP.NE.AND P0, PT, R12, R3, PT ;  /* 0x000000030c00720c */ /* 0x000fe40003f05270 */
[----:B------:R-:W-:-:S02]  /*09a0*/  ISETP.EQ.OR P2, PT, R11, R14, !P2 ;  /* 0x0000000e0b00720c */ /* 0x000fc40005742670 */
[----:B------:R-:W-:Y:S02]  /*09b0*/  SEL R10, RZ, 0x1, !P1 ;  /* 0x00000001ff0a7807 */ /* 0x000fe40004800000 */
[----:B------:R-:W-:Y:S02]  /*09c0*/  LOP3.LUT R7, R6, 0x1, RZ, 0x3c, !PT ;  /* 0x0000000106077812 */ /* 0x000fe400078e3cff */
[----:B------:R-:W-:Y:S02]  /*09d0*/  SEL R6, RZ, 0xffffffff, !P1 ;  /* 0xffffffffff067807 */ /* 0x000fe40004800000 */
[----:B------:R-:W-:Y:S01]  /*09e0*/  SEL R11, RZ, 0x1, !P2 ;  /* 0x00000001ff0b7807 */ /* 0x000fe20005000000 */
[----:B------:R-:W-:Y:S01]  /*09f0*/  IMAD R7, R8, R7, R9 ;  /* 0x0000000708077224 */ /* 0x000fe200078e0209 */
[----:B------:R-:W-:Y:S02]  /*0a00*/  LOP3.LUT R10, R10, 0x1, RZ, 0x3c, !PT ;  /* 0x000000010a0a7812 */ /* 0x000fe400078e3cff */
[----:B------:R-:W-:-:S02]  /*0a10*/  SEL R15, RZ, 0xffffffff, !P2 ;  /* 0xffffffffff0f7807 */ /* 0x000fc40005000000 */
[----:B------:R-:W-:Y:S01]  /*0a20*/  LOP3.LUT R11, R11, 0x1, RZ, 0x3c, !PT ;  /* 0x000000010b0b7812 */ /* 0x000fe200078e3cff */
[----:B------:R-:W-:-:S04]  /*0a30*/  IMAD R6, R7, R10, R6 ;  /* 0x0000000a07067224 */ /* 0x000fc800078e0206 */
[----:B------:R-:W-:Y:S01]  /*0a40*/  IMAD R15, R6, R11, R15 ;  /* 0x0000000b060f7224 */ /* 0x000fe200078e020f */
[----:B------:R-:W-:Y:S06]  /*0a50*/  @P0 BRA `(.L_x_5) ;  /* 0xfffffff800dc0947 */ /* 0x000fec000383ffff */
[----:B------:R-:W-:Y:S05]  /*0a60*/  BSYNC.RECONVERGENT B2 ;  /* 0x0000000000027941 */ /* 0x000fea0003800200 */
.L_x_4:
[----:B------:R-:W-:-:S07]  /*0a70*/  IMAD.MOV.U32 R8, RZ, RZ, R3 ;  /* 0x000000ffff087224 */ /* 0x000fce00078e0003 */
.L_x_3:
[----:B------:R-:W-:Y:S05]  /*0a80*/  BSYNC.RECONVERGENT B1 ;  /* 0x0000000000017941 */ /* 0x000fea0003800200 */
.L_x_2:
[----:B------:R-:W-:Y:S01]  /*0a90*/  ISETP.NE.AND P0, PT, R22, RZ, PT ;  /* 0x000000ff1600720c */ /* 0x000fe20003f05270 */
[----:B------:R-:W-:-:S12]  /*0aa0*/  BSSY.RECONVERGENT B1, `(.L_x_6) ;  /* 0x000004c000017945 */ /* 0x000fd80003800200 */
[----:B------:R-:W-:Y:S05]  /*0ab0*/  @!P0 BRA `(.L_x_7) ;  /* 0x0000000400288947 */ /* 0x000fea0003800000 */
[----:B------:R-:W-:Y:S01]  /*0ac0*/  BSSY.RECONVERGENT B2, `(.L_x_8) ;  /* 0x0000028000027945 */ /* 0x000fe20003800200 */
[----:B------:R-:W-:-:S03]  /*0ad0*/  ISETP.NE.AND P6, PT, R23, RZ, PT ;  /* 0x000000ff1700720c */ /* 0x000fc60003fc5270 */
[----:B------:R-:W-:Y:S10]  /*0ae0*/  @!P4 BRA `(.L_x_9) ;  /* 0x000000000094c947 */ /* 0x000ff40003800000 */
[----:B------:R-:W-:-:S05]  /*0af0*/  IMAD R9, R8, 0x4, R1 ;  /* 0x0000000408097824 */ /* 0x000fca00078e0201 */
[----:B------:R-:W2:Y:S04]  /*0b00*/  LDL R10, [R9+0x4] ;  /* 0x00000400090a7983 */ /* 0x000ea80000100800 */
[----:B------:R-:W3:Y:S04]  /*0b10*/  LDL.64 R6, [R9+0x8] ;  /* 0x0000080009067983 */ /* 0x000ee80000100a00 */
[----:B------:R1:W4:Y:S01]  /*0b20*/  LDL R14, [R9+0x10] ;  /* 0x00001000090e7983 */ /* 0x0003220000100800 */
[C---:B-----5:R-:W-:Y:S02]  /*0b30*/  IADD3 R19, PT, PT, R17.reuse, R2, -R8 ;  /* 0x0000000211137210 */ /* 0x060fe40007ffe808 */
[----:B------:R-:W-:-:S03]  /*0b40*/  IADD3 R11, PT, PT, R17, R8, -R2 ;  /* 0x00000008110b7210 */ /* 0x000fc60007ffe802 */
[C---:B------:R-:W-:Y:S02]  /*0b50*/  VIADD R21, R19.reuse, 0xffffffff ;  /* 0xffffffff13157836 */ /* 0x040fe40000000000 */
[----:B------:R-:W-:Y:S02]  /*0b60*/  VIADD R12, R19, 0xfffffffe ;  /* 0xfffffffe130c7836 */ /* 0x000fe40000000000 */
[----:B------:R-:W-:Y:S01]  /*0b70*/  VIADD R8, R8, 0x4 ;  /* 0x0000000408087836 */ /* 0x000fe20000000000 */
[----:B--2---:R-:W-:Y:S02]  /*0b80*/  ISETP.NE.AND P2, PT, R10, R19, PT ;  /* 0x000000130a00720c */ /* 0x004fe40003f45270 */
[----:B---3--:R-:W-:Y:S01]  /*0b90*/  ISETP.NE.AND P1, PT, R6, R21, PT ;  /* 0x000000150600720c */ /* 0x008fe20003f25270 */
[----:B------:R-:W-:Y:S01]  /*0ba0*/  VIADD R21, R11, 0x1 ;  /* 0x000000010b157836 */ /* 0x000fe20000000000 */
[----:B------:R-:W-:Y:S01]  /*0bb0*/  ISETP.EQ.OR P2, PT, R10, R11, !P2 ;  /* 0x0000000b0a00720c */ /* 0x000fe20005742670 */
[----:B------:R-:W-:Y:S01]  /*0bc0*/  VIADD R19, R19, 0xfffffffd ;  /* 0xfffffffd13137836 */ /* 0x000fe20000000000 */
[----:B------:R-:W-:Y:S01]  /*0bd0*/  ISETP.NE.AND P0, PT, R7, R12, PT ;  /* 0x0000000c0700720c */ /* 0x000fe20003f05270 */
[----:B------:R-:W-:Y:S01]  /*0be0*/  VIADD R10, R11, 0x2 ;  /* 0x000000020b0a7836 */ /* 0x000fe20000000000 */
[----:B------:R-:W-:-:S02]  /*0bf0*/  ISETP.EQ.OR P1, PT, R6, R21, !P1 ;  /* 0x000000150600720c */ /* 0x000fc40004f22670 */
[----:B------:R-:W-:Y:S01]  /*0c00*/  SEL R6, RZ, 0x1, !P2 ;  /* 0x00000001ff067807 */ /* 0x000fe20005000000 */
[----:B------:R-:W-:Y:S01]  /*0c10*/  VIADD R11, R11, 0x3 ;  /* 0x000000030b0b7836 */ /* 0x000fe20000000000 */
[----:B-1----:R-:W-:Y:S02]  /*0c20*/  SEL R9, RZ, 0xffffffff, !P2 ;  /* 0xffffffffff097807 */ /* 0x002fe40005000000 */
[----:B----4-:R-:W-:Y:S02]  /*0c30*/  ISETP.NE.AND P2, PT, R14, R19, PT ;  /* 0x000000130e00720c */ /* 0x010fe40003f45270 */
[----:B------:R-:W-:Y:S02]  /*0c40*/  ISETP.EQ.OR P0, PT, R7, R10, !P0 ;  /* 0x0000000a0700720c */ /* 0x000fe40004702670 */
[----:B------:R-:W-:Y:S02]  /*0c50*/  SEL R7, RZ, 0x1, !P1 ;  /* 0x00000001ff077807 */ /* 0x000fe40004800000 */
[----:B------:R-:W-:-:S02]  /*0c60*/  LOP3.LUT R6, R6, 0x1, RZ, 0x3c, !PT ;  /* 0x0000000106067812 */ /* 0x000fc400078e3cff */
[----:B------:R-:W-:Y:S02]  /*0c70*/  ISETP.EQ.OR P2, PT, R14, R11, !P2 ;  /* 0x0000000b0e00720c */ /* 0x000fe40005742670 */
[----:B------:R-:W-:Y:S01]  /*0c80*/  SEL R10, RZ, 0xffffffff, !P1 ;  /* 0xffffffffff0a7807 */ /* 0x000fe20004800000 */
[----:B------:R-:W-:Y:S01]  /*0c90*/  IMAD R6, R15, R6, R9 ;  /* 0x000000060f067224 */ /* 0x000fe200078e0209 */
[----:B------:R-:W-:Y:S02]  /*0ca0*/  SEL R11, RZ, 0x1, !P0 ;  /* 0x00000001ff0b7807 */ /* 0x000fe40004000000 */
[----:B------:R-:W-:Y:S02]  /*0cb0*/  LOP3.LUT R7, R7, 0x1, RZ, 0x3c, !PT ;  /* 0x0000000107077812 */ /* 0x000fe400078e3cff */
[----:B------:R-:W-:Y:S02]  /*0cc0*/  SEL R9, RZ, 0xffffffff, !P0 ;  /* 0xffffffffff097807 */ /* 0x000fe40004000000 */
[----:B------:R-:W-:Y:S01]  /*0cd0*/  SEL R12, RZ, 0x1, !P2 ;  /* 0x00000001ff0c7807 */ /* 0x000fe20005000000 */
[----:B------:R-:W-:Y:S01]  /*0ce0*/  IMAD R6, R6, R7, R10 ;  /* 0x0000000706067224 */ /* 0x000fe200078e020a */
[----:B------:R-:W-:-:S02]  /*0cf0*/  LOP3.LUT R11, R11, 0x1, RZ, 0x3c, !PT ;  /* 0x000000010b0b7812 */ /* 0x000fc400078e3cff */
[----:B------:R-:W-:Y:S02]  /*0d00*/  SEL R7, RZ, 0xffffffff, !P2 ;  /* 0xffffffffff077807 */ /* 0x000fe40005000000 */
[----:B------:R-:W-:Y:S01]  /*0d10*/  LOP3.LUT R15, R12, 0x1, RZ, 0x3c, !PT ;  /* 0x000000010c0f7812 */ /* 0x000fe200078e3cff */
[----:B------:R-:W-:-:S04]  /*0d20*/  IMAD R6, R6, R11, R9 ;  /* 0x0000000b06067224 */ /* 0x000fc800078e0209 */
[----:B------:R-:W-:-:S07]  /*0d30*/  IMAD R15, R6, R15, R7 ;  /* 0x0000000f060f7224 */ /* 0x000fce00078e0207 */
.L_x_9:
[----:B------:R-:W-:Y:S05]  /*0d40*/  BSYNC.RECONVERGENT B2 ;  /* 0x0000000000027941 */ /* 0x000fea0003800200 */
.L_x_8:
[----:B------:R-:W-:Y:S05]  /*0d50*/  @!P6 BRA `(.L_x_7) ;  /* 0x000000000080e947 */ /* 0x000fea0003800000 */
[----:B------:R-:W-:Y:S02]  /*0d60*/  ISETP.NE.AND P6, PT, R23, 0x1, PT ;  /* 0x000000011700780c */ /* 0x000fe40003fc5270 */
[----:B------:R-:W-:-:S11]  /*0d70*/  LOP3.LUT P2, RZ, R2, 0x1, RZ, 0xc0, !PT ;  /* 0x0000000102ff7812 */ /* 0x000fd6000784c0ff */
[C-C-:B------:R-:W-:Y:S01]  /*0d80*/  @P6 IMAD R9, R8.reuse, 0x4, R1.reuse ;  /* 0x0000000408096824 */ /* 0x140fe200078e0201 */
[C---:B-----5:R-:W-:Y:S02]  /*0d90*/  @P6 IADD3 R11, PT, PT, R17.reuse, R8, -R2 ;  /* 0x00000008110b6210 */ /* 0x060fe40007ffe802 */
[----:B------:R-:W-:Y:S01]  /*0da0*/  @P6 IADD3 R7, PT, PT, R17, R2, -R8 ;  /* 0x0000000211076210 */ /* 0x000fe20007ffe808 */
[----:B------:R-:W-:Y:S01]  /*0db0*/  @P6 VIADD R8, R8, 0x2 ;  /* 0x0000000208086836 */ /* 0x000fe20000000000 */
[----:B------:R-:W2:Y:S03]  /*0dc0*/  @P6 LDL R12, [R9+0x8] ;  /* 0x00000800090c6983 */ /* 0x000ea60000100800 */
[----:B------:R-:W-:Y:S01]  /*0dd0*/  @P2 IMAD R6, R8, 0x4, R1 ;  /* 0x0000000408062824 */ /* 0x000fe200078e0201 */
[----:B------:R-:W3:Y:S05]  /*0de0*/  @P6 LDL R10, [R9+0x4] ;  /* 0x00000400090a6983 */ /* 0x000eea0000100800 */
[----:B------:R-:W4:Y:S01]  /*0df0*/  @P2 LDL R6, [R6+0x4] ;  /* 0x0000040006062983 */ /* 0x000f220000100800 */
[----:B------:R-:W-:-:S05]  /*0e00*/  @P6 VIADD R19, R7, 0xffffffff ;  /* 0xffffffff07136836 */ /* 0x000fca0000000000 */
[----:B--2---:R-:W-:Y:S01]  /*0e10*/  @P6 ISETP.NE.AND P0, PT, R12, R19, PT ;  /* 0x000000130c00620c */ /* 0x004fe20003f05270 */
[----:B------:R-:W-:Y:S01]  /*0e20*/  @P6 VIADD R19, R11, 0x1 ;  /* 0x000000010b136836 */ /* 0x000fe20000000000 */
[----:B---3--:R-:W-:-:S04]  /*0e30*/  @P6 ISETP.NE.AND P1, PT, R10, R7, PT ;  /* 0x000000070a00620c */ /* 0x008fc80003f25270 */
[----:B------:R-:W-:Y:S02]  /*0e40*/  @P6 ISETP.EQ.OR P0, PT, R12, R19, !P0 ;  /* 0x000000130c00620c */ /* 0x000fe40004702670 */
[C---:B------:R-:W-:Y:S02]  /*0e50*/  @P2 IADD3 R7, PT, PT, R17.reuse, R8, -R2 ;  /* 0x0000000811072210 */ /* 0x040fe40007ffe802 */
[----:B------:R-:W-:Y:S02]  /*0e60*/  @P2 IADD3 R17, PT, PT, R17, R2, -R8 ;  /* 0x0000000211112210 */ /* 0x000fe40007ffe808 */
[----:B------:R-:W-:Y:S02]  /*0e70*/  @P6 ISETP.EQ.OR P1, PT, R10, R11, !P1 ;  /* 0x0000000b0a00620c */ /* 0x000fe40004f22670 */
[----:B------:R-:W-:Y:S02]  /*0e80*/  @P6 SEL R9, RZ, 0x1, !P0 ;  /* 0x00000001ff096807 */ /* 0x000fe40004000000 */
[----:B------:R-:W-:-:S02]  /*0e90*/  @P6 SEL R10, RZ, 0xffffffff, !P0 ;  /* 0xffffffffff0a6807 */ /* 0x000fc40004000000 */
[C---:B----4-:R-:W-:Y:S02]  /*0ea0*/  @P2 ISETP.NE.AND P0, PT, R6.reuse, R17, PT ;  /* 0x000000110600220c */ /* 0x050fe40003f05270 */
[----:B------:R-:W-:Y:S02]  /*0eb0*/  @P6 SEL R8, RZ, 0x1, !P1 ;  /* 0x00000001ff086807 */ /* 0x000fe40004800000 */
[----:B------:R-:W-:Y:S02]  /*0ec0*/  @P2 ISETP.EQ.OR P0, PT, R6, R7, !P0 ;  /* 0x000000070600220c */ /* 0x000fe40004702670 */
[----:B------:R-:W-:Y:S02]  /*0ed0*/  @P6 SEL R7, RZ, 0xffffffff, !P1 ;  /* 0xffffffffff076807 */ /* 0x000fe40004800000 */
[----:B------:R-:W-:Y:S02]  /*0ee0*/  @P6 LOP3.LUT R8, R8, 0x1, RZ, 0x3c, !PT ;  /* 0x0000000108086812 */ /* 0x000fe400078e3cff */
[----:B------:R-:W-:-:S02]  /*0ef0*/  @P6 LOP3.LUT R9, R9, 0x1, RZ, 0x3c, !PT ;  /* 0x0000000109096812 */ /* 0x000fc400078e3cff */
[----:B------:R-:W-:Y:S01]  /*0f00*/  @P2 SEL R6, RZ, 0x1, !P0 ;  /* 0x00000001ff062807 */ /* 0x000fe20004000000 */
[----:B------:R-:W-:Y:S01]  /*0f10*/  @P6 IMAD R8, R15, R8, R7 ;  /* 0x000000080f086224 */ /* 0x000fe200078e0207 */
[----:B------:R-:W-:Y:S02]  /*0f20*/  @P2 SEL R7, RZ, 0xffffffff, !P0 ;  /* 0xffffffffff072807 */ /* 0x000fe40004000000 */
[----:B------:R-:W-:Y:S01]  /*0f30*/  @P2 LOP3.LUT R6, R6, 0x1, RZ, 0x3c, !PT ;  /* 0x0000000106062812 */ /* 0x000fe200078e3cff */
[----:B------:R-:W-:-:S04]  /*0f40*/  @P6 IMAD R15, R8, R9, R10 ;  /* 0x00000009080f6224 */ /* 0x000fc800078e020a */
[----:B------:R-:W-:-:S07]  /*0f50*/  @P2 IMAD R15, R15, R6, R7 ;  /* 0x000000060f0f2224 */ /* 0x000fce00078e0207 */
.L_x_7:
[----:B------:R-:W-:Y:S05]  /*0f60*/  BSYNC.RECONVERGENT B1 ;  /* 0x0000000000017941 */ /* 0x000fea0003800200 */
.L_x_6:
[----:B------:R1:W-:Y:S02]  /*0f70*/  STG.E desc[UR4][R4.64], R15 ;  /* 0x0000000f04007986 */ /* 0x0003e4000c101904 */
.L_x_1:
[----:B------:R-:W-:Y:S05]  /*0f80*/  BSYNC.RECONVERGENT B0 ;  /* 0x0000000000007941 */ /* 0x000fea0003800200 */
.L_x_0:
[----:B------:R-:W-:Y:S05]  /*0f90*/  @P5 BRA `(.L_x_10) ;  /* 0xfffffff400605947 */ /* 0x000fea000383ffff */
[----:B------:R-:W-:Y:S05]  /*0fa0*/  EXIT ;  /* 0x000000000000794d */ /* 0x000fea0003800000 */
.L_x_11:
[----:B------:R-:W-:-:S00]  /*0fb0*/  BRA `(.L_x_11) ;  /* 0xfffffffc00fc7947 */ /* 0x000fc0000383ffff */
[----:B------:R-:W-:-:S00]  /*0fc0*/  NOP ;  /* 0x0000000000007918 */ /* 0x000fc00000000000 */
        /* <DEDUP_REMOVED lines=11> */
.L_x_12:


//--------------------- .nv.shared.reserved.0     --------------------------
	.section	.nv.shared.reserved.0,"aw",@nobits
	.weak		__nv_reservedSMEM_offset_0_alias
	.size		__nv_reservedSMEM_offset_0_alias, 0, 64
	.other		__nv_reservedSMEM_offset_0_alias,@"STO_CUDA_RESERVED_SHARED STV_DEFAULT"
__nv_reservedSMEM_offset_0_alias:
	.zero		0
	.zero		64


//--------------------- .nv.constant0._Z12evaluate_gpuiiPK4NodePii --------------------------
	.section	.nv.constant0._Z12evaluate_gpuiiPK4NodePii,"a",@progbits
	.sectionflags	@""
	.align	4
.nv.constant0._Z12evaluate_gpuiiPK4NodePii:
	.zero		924


//--------------------- SYMBOLS --------------------------

	.type		.nv.reservedSmem.offset0,@object
	.size		.nv.reservedSmem.offset0,0x4
